//
// Generated by NVIDIA NVVM Compiler
//
// Compiler Build ID: CL-36424714
// Cuda compilation tools, release 13.0, V13.0.88
// Based on NVVM 20.0.0
//

.version 9.0
.target sm_100
.address_size 64

	// .globl	_Z12helloFromGPUv
.extern .func  (.param .b32 func_retval0) vprintf
(
	.param .b64 vprintf_param_0,
	.param .b64 vprintf_param_1
)
;
.global .align 1 .b8 $str[22] = {72, 101, 108, 108, 111, 32, 87, 111, 114, 108, 100, 32, 102, 114, 111, 109, 32, 71, 80, 85, 10};
.global .align 1 .b8 $str$1[79] = {98, 108, 111, 99, 107, 68, 105, 109, 58, 120, 61, 37, 100, 44, 121, 61, 37, 100, 44, 122, 61, 37, 100, 44, 103, 114, 105, 100, 68, 105, 109, 58, 120, 61, 37, 100, 44, 121, 61, 37, 100, 44, 122, 61, 37, 100, 32, 67, 117, 114, 114, 101, 110, 116, 32, 116, 104, 114, 101, 97, 100, 73, 100, 120, 61, 37, 100, 44, 121, 61, 37, 100, 44, 122, 61, 37, 100, 10};

.visible .entry _Z12helloFromGPUv()
{
	.local .align 8 .b8 	__local_depot0[40];
	.reg .b64 	%SP;
	.reg .b64 	%SPL;
	.reg .b32 	%r<14>;
	.reg .b64 	%rd<7>;

	mov.u64 	%SPL, __local_depot0;
	cvta.local.u64 	%SP, %SPL;
	add.u64 	%rd1, %SP, 0;
	add.u64 	%rd2, %SPL, 0;
	mov.u64 	%rd3, $str;
	cvta.global.u64 	%rd4, %rd3;
	{ // callseq 0, 0
	.param .b64 param0;
	st.param.b64 	[param0], %rd4;
	.param .b64 param1;
	st.param.b64 	[param1], 0;
	.param .b32 retval0;
	call.uni (retval0), 
	vprintf, 
	(
	param0, 
	param1
	);
	ld.param.b32 	%r1, [retval0];
	} // callseq 0
	mov.u32 	%r3, %ntid.x;
	mov.u32 	%r4, %ntid.y;
	mov.u32 	%r5, %ntid.z;
	mov.u32 	%r6, %nctaid.x;
	mov.u32 	%r7, %nctaid.y;
	mov.u32 	%r8, %nctaid.z;
	mov.u32 	%r9, %tid.x;
	mov.u32 	%r10, %tid.y;
	mov.u32 	%r11, %tid.z;
	st.local.v2.u32 	[%rd2], {%r3, %r4};
	st.local.v2.u32 	[%rd2+8], {%r5, %r6};
	st.local.v2.u32 	[%rd2+16], {%r7, %r8};
	st.local.v2.u32 	[%rd2+24], {%r9, %r10};
	st.local.u32 	[%rd2+32], %r11;
	mov.u64 	%rd5, $str$1;
	cvta.global.u64 	%rd6, %rd5;
	{ // callseq 1, 0
	.param .b64 param0;
	st.param.b64 	[param0], %rd6;
	.param .b64 param1;
	st.param.b64 	[param1], %rd1;
	.param .b32 retval0;
	call.uni (retval0), 
	vprintf, 
	(
	param0, 
	param1
	);
	ld.param.b32 	%r12, [retval0];
	} // callseq 1
	ret;

}


// ===== COMPILED SASS (sm_100) =====

	.target	sm_100

	.elftype	@"ET_EXEC"


//--------------------- .note.nv.tkinfo           --------------------------
	.section	.note.nv.tkinfo,"",@"SHT_NOTE"
	.sectionflags	@"SHF_NOTE_NV_TKINFO"
	.tkinfo
        /*0018*/ 	.word	0x00000002
        /*0030*/ 	.string	""
        /*0030*/ 	.string	"ptxas"
        /*0030*/ 	.string	"Cuda compilation tools, release 13.0, V13.0.88"
        /*0030*/ 	.string	"Build cuda_13.0.r13.0/compiler.36424714_0"
        /*0030*/ 	.string	"-arch sm_100 -m 64 "



//--------------------- .note.nv.cuinfo           --------------------------
	.section	.note.nv.cuinfo,"",@"SHT_NOTE"
	.sectionflags	@"SHF_NOTE_NV_CUINFO"
        /*0018*/ 	.short	0x0002
        /*001a*/ 	.short	0x0064
        /*001c*/ 	.short	0x0082
	.zero		2


//--------------------- .nv.info                  --------------------------
	.section	.nv.info,"",@"SHT_CUDA_INFO"
	.align	4


	//----- nvinfo : EIATTR_REGCOUNT
	.align		4
        /*0000*/ 	.byte	0x04, 0x2f
        /*0002*/ 	.short	(.L_3 - .L_2)
	.align		4
.L_2:
        /*0004*/ 	.word	index@(_Z12helloFromGPUv)
        /*0008*/ 	.word	0x00000018


	//----- nvinfo : EIATTR_FRAME_SIZE
	.align		4
.L_3:
        /*000c*/ 	.byte	0x04, 0x11
        /*000e*/ 	.short	(.L_5 - .L_4)
	.align		4
.L_4:
        /*0010*/ 	.word	index@(_Z12helloFromGPUv)
        /*0014*/ 	.word	0x00000028


	//----- nvinfo : EIATTR_MIN_STACK_SIZE
	.align		4
.L_5:
        /*0018*/ 	.byte	0x04, 0x12
        /*001a*/ 	.short	(.L_7 - .L_6)
	.align		4
.L_6:
        /*001c*/ 	.word	index@(_Z12helloFromGPUv)
        /*0020*/ 	.word	0x00000028
.L_7:


//--------------------- .nv.compat                --------------------------
	.section	.nv.compat,"",@"SHT_CUDA_COMPAT_INFO"
	.align	4
        /*0000*/ 	.byte	0x02, 0x09, 0x00, 0x00, 0x02, 0x02, 0x01, 0x00, 0x02, 0x05, 0x05, 0x00, 0x03, 0x07, 0x01, 0x01
        /*0010*/ 	.byte	0x02, 0x03, 0x00, 0x00, 0x02, 0x06, 0x01, 0x00, 0x04, 0x0b, 0x08, 0x00, 0x09, 0x00, 0x00, 0x00
        /*0020*/ 	.byte	0x00, 0x00, 0x00, 0x00


//--------------------- .nv.info._Z12helloFromGPUv --------------------------
	.section	.nv.info._Z12helloFromGPUv,"",@"SHT_CUDA_INFO"
	.sectionflags	@""
	.align	4


	//----- nvinfo : EIATTR_CUDA_API_VERSION
	.align		4
        /*0000*/ 	.byte	0x04, 0x37
        /*0002*/ 	.short	(.L_9 - .L_8)
.L_8:
        /*0004*/ 	.word	0x00000082


	//----- nvinfo : EIATTR_SPARSE_MMA_MASK
	.align		4
.L_9:
        /*0008*/ 	.byte	0x03, 0x50
        /*000a*/ 	.short	0x0000


	//----- nvinfo : EIATTR_MAXREG_COUNT
	.align		4
        /*000c*/ 	.byte	0x03, 0x1b
        /*000e*/ 	.short	0x00ff


	//----- nvinfo : EIATTR_EXTERNS
	.align		4
        /*0010*/ 	.byte	0x04, 0x0f
        /*0012*/ 	.short	(.L_11 - .L_10)


	//   ....[0]....
	.align		4
.L_10:
        /*0014*/ 	.word	index@(vprintf)


	//----- nvinfo : EIATTR_MERCURY_ISA_VERSION
	.align		4
.L_11:
        /*0018*/ 	.byte	0x03, 0x5f
        /*001a*/ 	.short	0x0101


	//----- nvinfo : EIATTR_VRC_CTA_INIT_COUNT
	.align		4
        /*001c*/ 	.byte	0x02, 0x4a
	.zero		1
	.zero		1


	//----- nvinfo : EIATTR_SYSCALL_OFFSETS
	.align		4
        /*0020*/ 	.byte	0x04, 0x46
        /*0022*/ 	.short	(.L_13 - .L_12)


	//   ....[0]....
.L_12:
        /*0024*/ 	.word	0x000000d0


	//   ....[1]....
        /*0028*/ 	.word	0x00000230


	//----- nvinfo : EIATTR_EXIT_INSTR_OFFSETS
	.align		4
.L_13:
        /*002c*/ 	.byte	0x04, 0x1c
        /*002e*/ 	.short	(.L_15 - .L_14)


	//   ....[0]....
.L_14:
        /*0030*/ 	.word	0x00000240


	//----- nvinfo : EIATTR_SW_WAR
	.align		4
.L_15:
        /*0034*/ 	.byte	0x04, 0x36
        /*0036*/ 	.short	(.L_17 - .L_16)
.L_16:
        /*0038*/ 	.word	0x00000008
.L_17:


//--------------------- .nv.callgraph             --------------------------
	.section	.nv.callgraph,"",@"SHT_CUDA_CALLGRAPH"
	.align	4
	.sectionentsize	8
	.align		4
        /*0000*/ 	.word	0x00000000
	.align		4
        /*0004*/ 	.word	0xffffffff
	.align		4
        /*0008*/ 	.word	index@(_Z12helloFromGPUv)
	.align		4
        /*000c*/ 	.word	index@(vprintf)
	.align		4
        /*0010*/ 	.word	0x00000000
	.align		4
        /*0014*/ 	.word	0xfffffffe
	.align		4
        /*0018*/ 	.word	0x00000000
	.align		4
        /*001c*/ 	.word	0xfffffffd
	.align		4
        /*0020*/ 	.word	0x00000000
	.align		4
        /*0024*/ 	.word	0xfffffffc


//--------------------- .nv.constant4             --------------------------
	.section	.nv.constant4,"a",@progbits
	.align	8
	.align		8
.nv.constant4:
        /*0000*/ 	.dword	vprintf
	.align		8
        /*0008*/ 	.dword	$str
	.align		8
        /*0010*/ 	.dword	$str$1


//--------------------- .text._Z12helloFromGPUv   --------------------------
	.section	.text._Z12helloFromGPUv,"ax",@progbits
	.align	128
        .global         _Z12helloFromGPUv
        .type           _Z12helloFromGPUv,@function
        .size           _Z12helloFromGPUv,(.L_x_3 - _Z12helloFromGPUv)
        .other          _Z12helloFromGPUv,@"STO_CUDA_ENTRY STV_DEFAULT"
_Z12helloFromGPUv:
.text._Z12helloFromGPUv:
[----:B------:R-:W0:Y:S01]  /*0000*/  LDC R1, c[0x0][0x37c] ;  /* 0x0000df00ff017b82 */ /* 0x000e220000000800 */
[----:B------:R-:W-:Y:S01]  /*0010*/  MOV R17, 0x0 ;  /* 0x0000000000117802 */ /* 0x000fe20000000f00 */
[----:B------:R-:W1:Y:S01]  /*0020*/  LDCU UR4, c[0x0][0x2f8] ;  /* 0x00005f00ff0477ac */ /* 0x000e620008000800 */
[----:B0-----:R-:W-:Y:S01]  /*0030*/  VIADD R1, R1, 0xffffffd8 ;  /* 0xffffffd801017836 */ /* 0x001fe20000000000 */
[----:B------:R-:W-:-:S04]  /*0040*/  CS2R R6, SRZ ;  /* 0x0000000000067805 */ /* 0x000fc8000001ff00 */
[----:B------:R0:W2:Y:S01]  /*0050*/  LDC.64 R8, c[0x4][R17] ;  /* 0x0100000011087b82 */ /* 0x0000a20000000a00 */
[----:B------:R-:W3:Y:S01]  /*0060*/  LDCU.64 UR6, c[0x4][0x8] ;  /* 0x01000100ff0677ac */ /* 0x000ee20008000a00 */
[----:B------:R-:W4:Y:S01]  /*0070*/  LDCU UR5, c[0x0][0x2fc] ;  /* 0x00005f80ff0577ac */ /* 0x000f220008000800 */
[----:B-1----:R-:W-:Y:S01]  /*0080*/  IADD3 R16, P0, PT, R1, UR4, RZ ;  /* 0x0000000401107c10 */ /* 0x002fe2000ff1e0ff */
[----:B---3--:R-:W-:Y:S01]  /*0090*/  IMAD.U32 R4, RZ, RZ, UR6 ;  /* 0x00000006ff047e24 */ /* 0x008fe2000f8e00ff */
[----:B------:R-:W-:-:S03]  /*00a0*/  MOV R5, UR7 ;  /* 0x0000000700057c02 */ /* 0x000fc60008000f00 */
[----:B0---4-:R-:W-:-:S08]  /*00b0*/  IMAD.X R2, RZ, RZ, UR5, P0 ;  /* 0x00000005ff027e24 */ /* 0x011fd000080e06ff */
[----:B------:R-:W-:-:S07]  /*00c0*/  LEPC R20, `(.L_x_0) ;  /* 0x000000001014794e */ /* 0x000fce0000000000 */
[----:B--2---:R-:W-:Y:S05]  /*00d0*/  CALL.ABS.NOINC R8 ;  /* 0x0000000008007343 */ /* 0x004fea0003c00000 */
.L_x_0:
[----:B------:R-:W0:Y:S01]  /*00e0*/  S2R R14, SR_TID.X ;  /* 0x00000000000e7919 */ /* 0x000e220000002100 */
[----:B------:R-:W1:Y:S01]  /*00f0*/  LDC R8, c[0x0][0x360] ;  /* 0x0000d800ff087b82 */ /* 0x000e620000000800 */
[----:B------:R-:W2:Y:S01]  /*0100*/  LDCU.64 UR4, c[0x4][0x10] ;  /* 0x01000200ff0477ac */ /* 0x000ea20008000a00 */
[----:B------:R-:W-:Y:S01]  /*0110*/  IMAD.MOV.U32 R6, RZ, RZ, R16 ;  /* 0x000000ffff067224 */ /* 0x000fe200078e0010 */
[----:B------:R-:W0:Y:S01]  /*0120*/  S2R R15, SR_TID.Y ;  /* 0x00000000000f7919 */ /* 0x000e220000002200 */
[----:B------:R-:W-:Y:S01]  /*0130*/  MOV R7, R2 ;  /* 0x0000000200077202 */ /* 0x000fe20000000f00 */
[----:B------:R-:W3:Y:S03]  /*0140*/  S2R R0, SR_TID.Z ;  /* 0x0000000000007919 */ /* 0x000ee60000002300 */
[----:B------:R-:W1:Y:S08]  /*0150*/  LDC R9, c[0x0][0x364] ;  /* 0x0000d900ff097b82 */ /* 0x000e700000000800 */
[----:B------:R-:W4:Y:S01]  /*0160*/  LDC R10, c[0x0][0x368] ;  /* 0x0000da00ff0a7b82 */ /* 0x000f220000000800 */
[----:B--2---:R-:W-:Y:S01]  /*0170*/  IMAD.U32 R4, RZ, RZ, UR4 ;  /* 0x00000004ff047e24 */ /* 0x004fe2000f8e00ff */
[----:B------:R-:W-:-:S06]  /*0180*/  MOV R5, UR5 ;  /* 0x0000000500057c02 */ /* 0x000fcc0008000f00 */
[----:B------:R-:W4:Y:S08]  /*0190*/  LDC R11, c[0x0][0x370] ;  /* 0x0000dc00ff0b7b82 */ /* 0x000f300000000800 */
[----:B------:R-:W2:Y:S01]  /*01a0*/  LDC R12, c[0x0][0x374] ;  /* 0x0000dd00ff0c7b82 */ /* 0x000ea20000000800 */
[----:B-1----:R1:W-:Y:S04]  /*01b0*/  STL.64 [R1], R8 ;  /* 0x0000000801007387 */ /* 0x0023e80000100a00 */
[----:B0-----:R1:W-:Y:S03]  /*01c0*/  STL.64 [R1+0x18], R14 ;  /* 0x0000180e01007387 */ /* 0x0013e60000100a00 */
[----:B------:R-:W2:Y:S01]  /*01d0*/  LDC R13, c[0x0][0x378] ;  /* 0x0000de00ff0d7b82 */ /* 0x000ea20000000800 */
[----:B---3--:R1:W-:Y:S04]  /*01e0*/  STL [R1+0x20], R0 ;  /* 0x0000200001007387 */ /* 0x0083e80000100800 */
[----:B----4-:R1:W-:Y:S03]  /*01f0*/  STL.64 [R1+0x8], R10 ;  /* 0x0000080a01007387 */ /* 0x0103e60000100a00 */
[----:B------:R1:W0:Y:S01]  /*0200*/  LDC.64 R18, c[0x4][R17] ;  /* 0x0100000011127b82 */ /* 0x0002220000000a00 */
[----:B--2---:R1:W-:Y:S02]  /*0210*/  STL.64 [R1+0x10], R12 ;  /* 0x0000100c01007387 */ /* 0x0043e40000100a00 */
[----:B------:R-:W-:-:S07]  /*0220*/  LEPC R20, `(.L_x_1) ;  /* 0x000000001014794e */ /* 0x000fce0000000000 */
[----:B01----:R-:W-:Y:S05]  /*0230*/  CALL.ABS.NOINC R18 ;  /* 0x0000000012007343 */ /* 0x003fea0003c00000 */
.L_x_1:
[----:B------:R-:W-:Y:S05]  /*0240*/  EXIT ;  /* 0x000000000000794d */ /* 0x000fea0003800000 */
.L_x_2:
[----:B------:R-:W-:-:S00]  /*0250*/  BRA `(.L_x_2) ;  /* 0xfffffffc00fc7947 */ /* 0x000fc0000383ffff */
[----:B------:R-:W-:-:S00]  /*0260*/  NOP ;  /* 0x0000000000007918 */ /* 0x000fc00000000000 */
        /* <DEDUP_REMOVED lines=9> */
.L_x_3:


//--------------------- .nv.global.init           --------------------------
	.section	.nv.global.init,"aw",@progbits
.nv.global.init:
	.type		$str,@object
	.size		$str,($str$1 - $str)
$str:
        /*0000*/ 	.byte	0x48, 0x65, 0x6c, 0x6c, 0x6f, 0x20, 0x57, 0x6f, 0x72, 0x6c, 0x64, 0x20, 0x66, 0x72, 0x6f, 0x6d
        /*0010*/ 	.byte	0x20, 0x47, 0x50, 0x55, 0x0a, 0x00
	.type		$str$1,@object
	.size		$str$1,(.L_1 - $str$1)
$str$1:
        /*0016*/ 	.byte	0x62, 0x6c, 0x6f, 0x63, 0x6b, 0x44, 0x69, 0x6d, 0x3a, 0x78, 0x3d, 0x25, 0x64, 0x2c, 0x79, 0x3d
        /*0026*/ 	.byte	0x25, 0x64, 0x2c, 0x7a, 0x3d, 0x25, 0x64, 0x2c, 0x67, 0x72, 0x69, 0x64, 0x44, 0x69, 0x6d, 0x3a
        /*0036*/ 	.byte	0x78, 0x3d, 0x25, 0x64, 0x2c, 0x79, 0x3d, 0x25, 0x64, 0x2c, 0x7a, 0x3d, 0x25, 0x64, 0x20, 0x43
        /*0046*/ 	.byte	0x75, 0x72, 0x72, 0x65, 0x6e, 0x74, 0x20, 0x74, 0x68, 0x72, 0x65, 0x61, 0x64, 0x49, 0x64, 0x78
        /*0056*/ 	.byte	0x3d, 0x25, 0x64, 0x2c, 0x79, 0x3d, 0x25, 0x64, 0x2c, 0x7a, 0x3d, 0x25, 0x64, 0x0a, 0x00
.L_1:


//--------------------- .nv.shared.reserved.0     --------------------------
	.section	.nv.shared.reserved.0,"aw",@nobits
	.weak		__nv_reservedSMEM_offset_0_alias
	.size		__nv_reservedSMEM_offset_0_alias, 0, 64
	.other		__nv_reservedSMEM_offset_0_alias,@"STO_CUDA_RESERVED_SHARED STV_DEFAULT"
__nv_reservedSMEM_offset_0_alias:
	.zero		0
	.zero		64


//--------------------- .nv.constant0._Z12helloFromGPUv --------------------------
	.section	.nv.constant0._Z12helloFromGPUv,"a",@progbits
	.sectionflags	@""
	.align	4
.nv.constant0._Z12helloFromGPUv:
	.zero		896


//--------------------- SYMBOLS --------------------------

	.type		.nv.reservedSmem.offset0,@object
	.size		.nv.reservedSmem.offset0,0x4
	.type		vprintf,@function
